//
// Generated by NVIDIA NVVM Compiler
//
// Compiler Build ID: CL-36424714
// Cuda compilation tools, release 13.0, V13.0.88
// Based on NVVM 20.0.0
//

.version 9.0
.target sm_100
.address_size 64

	// .globl	_Z14incrementArrayPfi

.visible .entry _Z14incrementArrayPfi(
	.param .u64 .ptr .align 1 _Z14incrementArrayPfi_param_0,
	.param .u32 _Z14incrementArrayPfi_param_1
)
{
	.reg .pred 	%p<2>;
	.reg .b32 	%r<6>;
	.reg .b32 	%f<3>;
	.reg .b64 	%rd<5>;

	ld.param.u64 	%rd1, [_Z14incrementArrayPfi_param_0];
	ld.param.u32 	%r2, [_Z14incrementArrayPfi_param_1];
	mov.u32 	%r3, %ctaid.x;
	mov.u32 	%r4, %ntid.x;
	mov.u32 	%r5, %tid.x;
	mad.lo.s32 	%r1, %r3, %r4, %r5;
	setp.ge.s32 	%p1, %r1, %r2;
	@%p1 bra 	$L__BB0_2;
	cvta.to.global.u64 	%rd2, %rd1;
	mul.wide.s32 	%rd3, %r1, 4;
	add.s64 	%rd4, %rd2, %rd3;
	ld.global.f32 	%f1, [%rd4];
	add.f32 	%f2, %f1, 0f3F800000;
	st.global.f32 	[%rd4], %f2;
$L__BB0_2:
	ret;

}
	// .globl	_Z8ArrayAddPfS_S_i
.visible .entry _Z8ArrayAddPfS_S_i(
	.param .u64 .ptr .align 1 _Z8ArrayAddPfS_S_i_param_0,
	.param .u64 .ptr .align 1 _Z8ArrayAddPfS_S_i_param_1,
	.param .u64 .ptr .align 1 _Z8ArrayAddPfS_S_i_param_2,
	.param .u32 _Z8ArrayAddPfS_S_i_param_3
)
{
	.reg .pred 	%p<2>;
	.reg .b32 	%r<3>;
	.reg .b32 	%f<4>;
	.reg .b64 	%rd<11>;

	ld.param.u64 	%rd1, [_Z8ArrayAddPfS_S_i_param_0];
	ld.param.u64 	%rd2, [_Z8ArrayAddPfS_S_i_param_1];
	ld.param.u64 	%rd3, [_Z8ArrayAddPfS_S_i_param_2];
	ld.param.u32 	%r2, [_Z8ArrayAddPfS_S_i_param_3];
	mov.u32 	%r1, %ctaid.x;
	setp.ge.s32 	%p1, %r1, %r2;
	@%p1 bra 	$L__BB1_2;
	cvta.to.global.u64 	%rd4, %rd1;
	cvta.to.global.u64 	%rd5, %rd2;
	cvta.to.global.u64 	%rd6, %rd3;
	mul.wide.u32 	%rd7, %r1, 4;
	add.s64 	%rd8, %rd4, %rd7;
	ld.global.f32 	%f1, [%rd8];
	add.s64 	%rd9, %rd5, %rd7;
	ld.global.f32 	%f2, [%rd9];
	add.f32 	%f3, %f1, %f2;
	add.s64 	%rd10, %rd6, %rd7;
	st.global.f32 	[%rd10], %f3;
$L__BB1_2:
	ret;

}
	// .globl	_Z15ArrayInitializePfi
.visible .entry _Z15ArrayInitializePfi(
	.param .u64 .ptr .align 1 _Z15ArrayInitializePfi_param_0,
	.param .u32 _Z15ArrayInitializePfi_param_1
)
{
	.reg .pred 	%p<2>;
	.reg .b32 	%r<3>;
	.reg .b32 	%f<2>;
	.reg .b64 	%rd<5>;

	ld.param.u64 	%rd1, [_Z15ArrayInitializePfi_param_0];
	ld.param.u32 	%r2, [_Z15ArrayInitializePfi_param_1];
	mov.u32 	%r1, %ctaid.x;
	setp.ge.s32 	%p1, %r1, %r2;
	@%p1 bra 	$L__BB2_2;
	cvta.to.global.u64 	%rd2, %rd1;
	cvt.rn.f32.u32 	%f1, %r1;
	mul.wide.u32 	%rd3, %r1, 4;
	add.s64 	%rd4, %rd2, %rd3;
	st.global.f32 	[%rd4], %f1;
$L__BB2_2:
	ret;

}


// ===== COMPILED SASS (sm_100) =====

	.target	sm_100

	.elftype	@"ET_EXEC"


//--------------------- .note.nv.tkinfo           --------------------------
	.section	.note.nv.tkinfo,"",@"SHT_NOTE"
	.sectionflags	@"SHF_NOTE_NV_TKINFO"
	.tkinfo
        /*0018*/ 	.word	0x00000002
        /*0030*/ 	.string	""
        /*0030*/ 	.string	"ptxas"
        /*0030*/ 	.string	"Cuda compilation tools, release 13.0, V13.0.88"
        /*0030*/ 	.string	"Build cuda_13.0.r13.0/compiler.36424714_0"
        /*0030*/ 	.string	"-arch sm_100 -m 64 "



//--------------------- .note.nv.cuinfo           --------------------------
	.section	.note.nv.cuinfo,"",@"SHT_NOTE"
	.sectionflags	@"SHF_NOTE_NV_CUINFO"
        /*0018*/ 	.short	0x0002
        /*001a*/ 	.short	0x0064
        /*001c*/ 	.short	0x0082
	.zero		2


//--------------------- .nv.info                  --------------------------
	.section	.nv.info,"",@"SHT_CUDA_INFO"
	.align	4


	//----- nvinfo : EIATTR_REGCOUNT
	.align		4
        /*0000*/ 	.byte	0x04, 0x2f
        /*0002*/ 	.short	(.L_1 - .L_0)
	.align		4
.L_0:
        /*0004*/ 	.word	index@(_Z14incrementArrayPfi)
        /*0008*/ 	.word	0x00000008


	//----- nvinfo : EIATTR_FRAME_SIZE
	.align		4
.L_1:
        /*000c*/ 	.byte	0x04, 0x11
        /*000e*/ 	.short	(.L_3 - .L_2)
	.align		4
.L_2:
        /*0010*/ 	.word	index@(_Z14incrementArrayPfi)
        /*0014*/ 	.word	0x00000000


	//----- nvinfo : EIATTR_REGCOUNT
	.align		4
.L_3:
        /*0018*/ 	.byte	0x04, 0x2f
        /*001a*/ 	.short	(.L_5 - .L_4)
	.align		4
.L_4:
        /*001c*/ 	.word	index@(_Z8ArrayAddPfS_S_i)
        /*0020*/ 	.word	0x0000000c


	//----- nvinfo : EIATTR_FRAME_SIZE
	.align		4
.L_5:
        /*0024*/ 	.byte	0x04, 0x11
        /*0026*/ 	.short	(.L_7 - .L_6)
	.align		4
.L_6:
        /*0028*/ 	.word	index@(_Z8ArrayAddPfS_S_i)
        /*002c*/ 	.word	0x00000000


	//----- nvinfo : EIATTR_REGCOUNT
	.align		4
.L_7:
        /*0030*/ 	.byte	0x04, 0x2f
        /*0032*/ 	.short	(.L_9 - .L_8)
	.align		4
.L_8:
        /*0034*/ 	.word	index@(_Z15ArrayInitializePfi)
        /*0038*/ 	.word	0x0000000a


	//----- nvinfo : EIATTR_FRAME_SIZE
	.align		4
.L_9:
        /*003c*/ 	.byte	0x04, 0x11
        /*003e*/ 	.short	(.L_11 - .L_10)
	.align		4
.L_10:
        /*0040*/ 	.word	index@(_Z15ArrayInitializePfi)
        /*0044*/ 	.word	0x00000000


	//----- nvinfo : EIATTR_MIN_STACK_SIZE
	.align		4
.L_11:
        /*0048*/ 	.byte	0x04, 0x12
        /*004a*/ 	.short	(.L_13 - .L_12)
	.align		4
.L_12:
        /*004c*/ 	.word	index@(_Z15ArrayInitializePfi)
        /*0050*/ 	.word	0x00000000


	//----- nvinfo : EIATTR_MIN_STACK_SIZE
	.align		4
.L_13:
        /*0054*/ 	.byte	0x04, 0x12
        /*0056*/ 	.short	(.L_15 - .L_14)
	.align		4
.L_14:
        /*0058*/ 	.word	index@(_Z8ArrayAddPfS_S_i)
        /*005c*/ 	.word	0x00000000


	//----- nvinfo : EIATTR_MIN_STACK_SIZE
	.align		4
.L_15:
        /*0060*/ 	.byte	0x04, 0x12
        /*0062*/ 	.short	(.L_17 - .L_16)
	.align		4
.L_16:
        /*0064*/ 	.word	index@(_Z14incrementArrayPfi)
        /*0068*/ 	.word	0x00000000
.L_17:


//--------------------- .nv.compat                --------------------------
	.section	.nv.compat,"",@"SHT_CUDA_COMPAT_INFO"
	.align	4
        /*0000*/ 	.byte	0x02, 0x09, 0x00, 0x00, 0x02, 0x02, 0x01, 0x00, 0x02, 0x05, 0x05, 0x00, 0x03, 0x07, 0x01, 0x01
        /*0010*/ 	.byte	0x02, 0x03, 0x00, 0x00, 0x02, 0x06, 0x01, 0x00, 0x04, 0x0b, 0x08, 0x00, 0x09, 0x00, 0x00, 0x00
        /*0020*/ 	.byte	0x00, 0x00, 0x00, 0x00


//--------------------- .nv.info._Z15ArrayInitializePfi --------------------------
	.section	.nv.info._Z15ArrayInitializePfi,"",@"SHT_CUDA_INFO"
	.sectionflags	@""
	.align	4


	//----- nvinfo : EIATTR_CUDA_API_VERSION
	.align		4
        /*0000*/ 	.byte	0x04, 0x37
        /*0002*/ 	.short	(.L_19 - .L_18)
.L_18:
        /*0004*/ 	.word	0x00000082


	//----- nvinfo : EIATTR_KPARAM_INFO
	.align		4
.L_19:
        /*0008*/ 	.byte	0x04, 0x17
        /*000a*/ 	.short	(.L_21 - .L_20)
.L_20:
        /*000c*/ 	.word	0x00000000
        /*0010*/ 	.short	0x0001
        /*0012*/ 	.short	0x0008
        /*0014*/ 	.byte	0x00, 0xf0, 0x11, 0x00


	//----- nvinfo : EIATTR_KPARAM_INFO
	.align		4
.L_21:
        /*0018*/ 	.byte	0x04, 0x17
        /*001a*/ 	.short	(.L_23 - .L_22)
.L_22:
        /*001c*/ 	.word	0x00000000
        /*0020*/ 	.short	0x0000
        /*0022*/ 	.short	0x0000
        /*0024*/ 	.byte	0x00, 0xf5, 0x21, 0x00


	//----- nvinfo : EIATTR_SPARSE_MMA_MASK
	.align		4
.L_23:
        /*0028*/ 	.byte	0x03, 0x50
        /*002a*/ 	.short	0x0000


	//----- nvinfo : EIATTR_MAXREG_COUNT
	.align		4
        /*002c*/ 	.byte	0x03, 0x1b
        /*002e*/ 	.short	0x00ff


	//----- nvinfo : EIATTR_MERCURY_ISA_VERSION
	.align		4
        /*0030*/ 	.byte	0x03, 0x5f
        /*0032*/ 	.short	0x0101


	//----- nvinfo : EIATTR_VRC_CTA_INIT_COUNT
	.align		4
        /*0034*/ 	.byte	0x02, 0x4a
	.zero		1
	.zero		1


	//----- nvinfo : EIATTR_EXIT_INSTR_OFFSETS
	.align		4
        /*0038*/ 	.byte	0x04, 0x1c
        /*003a*/ 	.short	(.L_25 - .L_24)


	//   ....[0]....
.L_24:
        /*003c*/ 	.word	0x00000040


	//   ....[1]....
        /*0040*/ 	.word	0x000000a0


	//----- nvinfo : EIATTR_CBANK_PARAM_SIZE
	.align		4
.L_25:
        /*0044*/ 	.byte	0x03, 0x19
        /*0046*/ 	.short	0x000c


	//----- nvinfo : EIATTR_PARAM_CBANK
	.align		4
        /*0048*/ 	.byte	0x04, 0x0a
        /*004a*/ 	.short	(.L_27 - .L_26)
	.align		4
.L_26:
        /*004c*/ 	.word	index@(.nv.constant0._Z15ArrayInitializePfi)
        /*0050*/ 	.short	0x0380
        /*0052*/ 	.short	0x000c


	//----- nvinfo : EIATTR_SW_WAR
	.align		4
.L_27:
        /*0054*/ 	.byte	0x04, 0x36
        /*0056*/ 	.short	(.L_29 - .L_28)
.L_28:
        /*0058*/ 	.word	0x00000008
.L_29:


//--------------------- .nv.info._Z8ArrayAddPfS_S_i --------------------------
	.section	.nv.info._Z8ArrayAddPfS_S_i,"",@"SHT_CUDA_INFO"
	.sectionflags	@""
	.align	4


	//----- nvinfo : EIATTR_CUDA_API_VERSION
	.align		4
        /*0000*/ 	.byte	0x04, 0x37
        /*0002*/ 	.short	(.L_31 - .L_30)
.L_30:
        /*0004*/ 	.word	0x00000082


	//----- nvinfo : EIATTR_KPARAM_INFO
	.align		4
.L_31:
        /*0008*/ 	.byte	0x04, 0x17
        /*000a*/ 	.short	(.L_33 - .L_32)
.L_32:
        /*000c*/ 	.word	0x00000000
        /*0010*/ 	.short	0x0003
        /*0012*/ 	.short	0x0018
        /*0014*/ 	.byte	0x00, 0xf0, 0x11, 0x00


	//----- nvinfo : EIATTR_KPARAM_INFO
	.align		4
.L_33:
        /*0018*/ 	.byte	0x04, 0x17
        /*001a*/ 	.short	(.L_35 - .L_34)
.L_34:
        /*001c*/ 	.word	0x00000000
        /*0020*/ 	.short	0x0002
        /*0022*/ 	.short	0x0010
        /*0024*/ 	.byte	0x00, 0xf5, 0x21, 0x00


	//----- nvinfo : EIATTR_KPARAM_INFO
	.align		4
.L_35:
        /*0028*/ 	.byte	0x04, 0x17
        /*002a*/ 	.short	(.L_37 - .L_36)
.L_36:
        /*002c*/ 	.word	0x00000000
        /*0030*/ 	.short	0x0001
        /*0032*/ 	.short	0x0008
        /*0034*/ 	.byte	0x00, 0xf5, 0x21, 0x00


	//----- nvinfo : EIATTR_KPARAM_INFO
	.align		4
.L_37:
        /*0038*/ 	.byte	0x04, 0x17
        /*003a*/ 	.short	(.L_39 - .L_38)
.L_38:
        /*003c*/ 	.word	0x00000000
        /*0040*/ 	.short	0x0000
        /*0042*/ 	.short	0x0000
        /*0044*/ 	.byte	0x00, 0xf5, 0x21, 0x00


	//----- nvinfo : EIATTR_SPARSE_MMA_MASK
	.align		4
.L_39:
        /*0048*/ 	.byte	0x03, 0x50
        /*004a*/ 	.short	0x0000


	//----- nvinfo : EIATTR_MAXREG_COUNT
	.align		4
        /*004c*/ 	.byte	0x03, 0x1b
        /*004e*/ 	.short	0x00ff


	//----- nvinfo : EIATTR_MERCURY_ISA_VERSION
	.align		4
        /*0050*/ 	.byte	0x03, 0x5f
        /*0052*/ 	.short	0x0101


	//----- nvinfo : EIATTR_VRC_CTA_INIT_COUNT
	.align		4
        /*0054*/ 	.byte	0x02, 0x4a
	.zero		1
	.zero		1


	//----- nvinfo : EIATTR_EXIT_INSTR_OFFSETS
	.align		4
        /*0058*/ 	.byte	0x04, 0x1c
        /*005a*/ 	.short	(.L_41 - .L_40)


	//   ....[0]....
.L_40:
        /*005c*/ 	.word	0x00000040


	//   ....[1]....
        /*0060*/ 	.word	0x00000100


	//----- nvinfo : EIATTR_CBANK_PARAM_SIZE
	.align		4
.L_41:
        /*0064*/ 	.byte	0x03, 0x19
        /*0066*/ 	.short	0x001c


	//----- nvinfo : EIATTR_PARAM_CBANK
	.align		4
        /*0068*/ 	.byte	0x04, 0x0a
        /*006a*/ 	.short	(.L_43 - .L_42)
	.align		4
.L_42:
        /*006c*/ 	.word	index@(.nv.constant0._Z8ArrayAddPfS_S_i)
        /*0070*/ 	.short	0x0380
        /*0072*/ 	.short	0x001c


	//----- nvinfo : EIATTR_SW_WAR
	.align		4
.L_43:
        /*0074*/ 	.byte	0x04, 0x36
        /*0076*/ 	.short	(.L_45 - .L_44)
.L_44:
        /*0078*/ 	.word	0x00000008
.L_45:


//--------------------- .nv.info._Z14incrementArrayPfi --------------------------
	.section	.nv.info._Z14incrementArrayPfi,"",@"SHT_CUDA_INFO"
	.sectionflags	@""
	.align	4


	//----- nvinfo : EIATTR_CUDA_API_VERSION
	.align		4
        /*0000*/ 	.byte	0x04, 0x37
        /*0002*/ 	.short	(.L_47 - .L_46)
.L_46:
        /*0004*/ 	.word	0x00000082


	//----- nvinfo : EIATTR_KPARAM_INFO
	.align		4
.L_47:
        /*0008*/ 	.byte	0x04, 0x17
        /*000a*/ 	.short	(.L_49 - .L_48)
.L_48:
        /*000c*/ 	.word	0x00000000
        /*0010*/ 	.short	0x0001
        /*0012*/ 	.short	0x0008
        /*0014*/ 	.byte	0x00, 0xf0, 0x11, 0x00


	//----- nvinfo : EIATTR_KPARAM_INFO
	.align		4
.L_49:
        /*0018*/ 	.byte	0x04, 0x17
        /*001a*/ 	.short	(.L_51 - .L_50)
.L_50:
        /*001c*/ 	.word	0x00000000
        /*0020*/ 	.short	0x0000
        /*0022*/ 	.short	0x0000
        /*0024*/ 	.byte	0x00, 0xf5, 0x21, 0x00


	//----- nvinfo : EIATTR_SPARSE_MMA_MASK
	.align		4
.L_51:
        /*0028*/ 	.byte	0x03, 0x50
        /*002a*/ 	.short	0x0000


	//----- nvinfo : EIATTR_MAXREG_COUNT
	.align		4
        /*002c*/ 	.byte	0x03, 0x1b
        /*002e*/ 	.short	0x00ff


	//----- nvinfo : EIATTR_MERCURY_ISA_VERSION
	.align		4
        /*0030*/ 	.byte	0x03, 0x5f
        /*0032*/ 	.short	0x0101


	//----- nvinfo : EIATTR_VRC_CTA_INIT_COUNT
	.align		4
        /*0034*/ 	.byte	0x02, 0x4a
	.zero		1
	.zero		1


	//----- nvinfo : EIATTR_EXIT_INSTR_OFFSETS
	.align		4
        /*0038*/ 	.byte	0x04, 0x1c
        /*003a*/ 	.short	(.L_53 - .L_52)


	//   ....[0]....
.L_52:
        /*003c*/ 	.word	0x00000070


	//   ....[1]....
        /*0040*/ 	.word	0x000000e0


	//----- nvinfo : EIATTR_CBANK_PARAM_SIZE
	.align		4
.L_53:
        /*0044*/ 	.byte	0x03, 0x19
        /*0046*/ 	.short	0x000c


	//----- nvinfo : EIATTR_PARAM_CBANK
	.align		4
        /*0048*/ 	.byte	0x04, 0x0a
        /*004a*/ 	.short	(.L_55 - .L_54)
	.align		4
.L_54:
        /*004c*/ 	.word	index@(.nv.constant0._Z14incrementArrayPfi)
        /*0050*/ 	.short	0x0380
        /*0052*/ 	.short	0x000c


	//----- nvinfo : EIATTR_SW_WAR
	.align		4
.L_55:
        /*0054*/ 	.byte	0x04, 0x36
        /*0056*/ 	.short	(.L_57 - .L_56)
.L_56:
        /*0058*/ 	.word	0x00000008
.L_57:


//--------------------- .nv.callgraph             --------------------------
	.section	.nv.callgraph,"",@"SHT_CUDA_CALLGRAPH"
	.align	4
	.sectionentsize	8
	.align		4
        /*0000*/ 	.word	0x00000000
	.align		4
        /*0004*/ 	.word	0xffffffff
	.align		4
        /*0008*/ 	.word	0x00000000
	.align		4
        /*000c*/ 	.word	0xfffffffe
	.align		4
        /*0010*/ 	.word	0x00000000
	.align		4
        /*0014*/ 	.word	0xfffffffd
	.align		4
        /*0018*/ 	.word	0x00000000
	.align		4
        /*001c*/ 	.word	0xfffffffc


//--------------------- .text._Z15ArrayInitializePfi --------------------------
	.section	.text._Z15ArrayInitializePfi,"ax",@progbits
	.align	128
        .global         _Z15ArrayInitializePfi
        .type           _Z15ArrayInitializePfi,@function
        .size           _Z15ArrayInitializePfi,(.L_x_3 - _Z15ArrayInitializePfi)
        .other          _Z15ArrayInitializePfi,@"STO_CUDA_ENTRY STV_DEFAULT"
_Z15ArrayInitializePfi:
.text._Z15ArrayInitializePfi:
[----:B------:R-:W-:Y:S01]  /*0000*/  LDC R1, c[0x0][0x37c] ;  /* 0x0000df00ff017b82 */ /* 0x000fe20000000800 */
[----:B------:R-:W0:Y:S01]  /*0010*/  S2R R7, SR_CTAID.X ;  /* 0x0000000000077919 */ /* 0x000e220000002500 */
[----:B------:R-:W0:Y:S02]  /*0020*/  LDCU UR4, c[0x0][0x388] ;  /* 0x00007100ff0477ac */ /* 0x000e240008000800 */
[----:B0-----:R-:W-:-:S13]  /*0030*/  ISETP.GE.AND P0, PT, R7, UR4, PT ;  /* 0x0000000407007c0c */ /* 0x001fda000bf06270 */
[----:B------:R-:W-:Y:S05]  /*0040*/  @P0 EXIT ;  /* 0x000000000000094d */ /* 0x000fea0003800000 */
[----:B------:R-:W0:Y:S01]  /*0050*/  LDC.64 R2, c[0x0][0x380] ;  /* 0x0000e000ff027b82 */ /* 0x000e220000000a00 */
[----:B------:R-:W1:Y:S01]  /*0060*/  LDCU.64 UR4, c[0x0][0x358] ;  /* 0x00006b00ff0477ac */ /* 0x000e620008000a00 */
[----:B------:R-:W-:Y:S01]  /*0070*/  I2FP.F32.U32 R5, R7 ;  /* 0x0000000700057245 */ /* 0x000fe20000201000 */
[----:B0-----:R-:W-:-:S05]  /*0080*/  IMAD.WIDE.U32 R2, R7, 0x4, R2 ;  /* 0x0000000407027825 */ /* 0x001fca00078e0002 */
[----:B-1----:R-:W-:Y:S01]  /*0090*/  STG.E desc[UR4][R2.64], R5 ;  /* 0x0000000502007986 */ /* 0x002fe2000c101904 */
[----:B------:R-:W-:Y:S05]  /*00a0*/  EXIT ;  /* 0x000000000000794d */ /* 0x000fea0003800000 */
.L_x_0:
[----:B------:R-:W-:-:S00]  /*00b0*/  BRA `(.L_x_0) ;  /* 0xfffffffc00fc7947 */ /* 0x000fc0000383ffff */
[----:B------:R-:W-:-:S00]  /*00c0*/  NOP ;  /* 0x0000000000007918 */ /* 0x000fc00000000000 */
        /* <DEDUP_REMOVED lines=11> */
.L_x_3:


//--------------------- .text._Z8ArrayAddPfS_S_i  --------------------------
	.section	.text._Z8ArrayAddPfS_S_i,"ax",@progbits
	.align	128
        .global         _Z8ArrayAddPfS_S_i
        .type           _Z8ArrayAddPfS_S_i,@function
        .size           _Z8ArrayAddPfS_S_i,(.L_x_4 - _Z8ArrayAddPfS_S_i)
        .other          _Z8ArrayAddPfS_S_i,@"STO_CUDA_ENTRY STV_DEFAULT"
_Z8ArrayAddPfS_S_i:
.text._Z8ArrayAddPfS_S_i:
[----:B------:R-:W-:Y:S01]  /*0000*/  LDC R1, c[0x0][0x37c] ;  /* 0x0000df00ff017b82 */ /* 0x000fe20000000800 */
[----:B------:R-:W0:Y:S01]  /*0010*/  S2R R9, SR_CTAID.X ;  /* 0x0000000000097919 */ /* 0x000e220000002500 */
[----:B------:R-:W0:Y:S02]  /*0020*/  LDCU UR4, c[0x0][0x398] ;  /* 0x00007300ff0477ac */ /* 0x000e240008000800 */
[----:B0-----:R-:W-:-:S13]  /*0030*/  ISETP.GE.AND P0, PT, R9, UR4, PT ;  /* 0x0000000409007c0c */ /* 0x001fda000bf06270 */
[----:B------:R-:W-:Y:S05]  /*0040*/  @P0 EXIT ;  /* 0x000000000000094d */ /* 0x000fea0003800000 */
[----:B------:R-:W0:Y:S01]  /*0050*/  LDC.64 R2, c[0x0][0x380] ;  /* 0x0000e000ff027b82 */ /* 0x000e220000000a00 */
[----:B------:R-:W1:Y:S07]  /*0060*/  LDCU.64 UR4, c[0x0][0x358] ;  /* 0x00006b00ff0477ac */ /* 0x000e6e0008000a00 */
[----:B------:R-:W2:Y:S08]  /*0070*/  LDC.64 R4, c[0x0][0x388] ;  /* 0x0000e200ff047b82 */ /* 0x000eb00000000a00 */
[----:B------:R-:W3:Y:S01]  /*0080*/  LDC.64 R6, c[0x0][0x390] ;  /* 0x0000e400ff067b82 */ /* 0x000ee20000000a00 */
[----:B0-----:R-:W-:-:S06]  /*0090*/  IMAD.WIDE.U32 R2, R9, 0x4, R2 ;  /* 0x0000000409027825 */ /* 0x001fcc00078e0002 */
[----:B-1----:R-:W4:Y:S01]  /*00a0*/  LDG.E R2, desc[UR4][R2.64] ;  /* 0x0000000402027981 */ /* 0x002f22000c1e1900 */
[----:B--2---:R-:W-:-:S06]  /*00b0*/  IMAD.WIDE.U32 R4, R9, 0x4, R4 ;  /* 0x0000000409047825 */ /* 0x004fcc00078e0004 */
[----:B------:R-:W4:Y:S01]  /*00c0*/  LDG.E R5, desc[UR4][R4.64] ;  /* 0x0000000404057981 */ /* 0x000f22000c1e1900 */
[----:B---3--:R-:W-:-:S04]  /*00d0*/  IMAD.WIDE.U32 R6, R9, 0x4, R6 ;  /* 0x0000000409067825 */ /* 0x008fc800078e0006 */
[----:B----4-:R-:W-:-:S05]  /*00e0*/  FADD R9, R2, R5 ;  /* 0x0000000502097221 */ /* 0x010fca0000000000 */
[----:B------:R-:W-:Y:S01]  /*00f0*/  STG.E desc[UR4][R6.64], R9 ;  /* 0x0000000906007986 */ /* 0x000fe2000c101904 */
[----:B------:R-:W-:Y:S05]  /*0100*/  EXIT ;  /* 0x000000000000794d */ /* 0x000fea0003800000 */
.L_x_1:
        /* <DEDUP_REMOVED lines=15> */
.L_x_4:


//--------------------- .text._Z14incrementArrayPfi --------------------------
	.section	.text._Z14incrementArrayPfi,"ax",@progbits
	.align	128
        .global         _Z14incrementArrayPfi
        .type           _Z14incrementArrayPfi,@function
        .size           _Z14incrementArrayPfi,(.L_x_5 - _Z14incrementArrayPfi)
        .other          _Z14incrementArrayPfi,@"STO_CUDA_ENTRY STV_DEFAULT"
_Z14incrementArrayPfi:
.text._Z14incrementArrayPfi:
[----:B------:R-:W-:Y:S01]  /*0000*/  LDC R1, c[0x0][0x37c] ;  /* 0x0000df00ff017b82 */ /* 0x000fe20000000800 */
[----:B------:R-:W0:Y:S07]  /*0010*/  S2R R0, SR_TID.X ;  /* 0x0000000000007919 */ /* 0x000e2e0000002100 */
[----:B------:R-:W0:Y:S01]  /*0020*/  S2UR UR4, SR_CTAID.X ;  /* 0x00000000000479c3 */ /* 0x000e220000002500 */
[----:B------:R-:W1:Y:S07]  /*0030*/  LDCU UR5, c[0x0][0x388] ;  /* 0x00007100ff0577ac */ /* 0x000e6e0008000800 */
[----:B------:R-:W0:Y:S02]  /*0040*/  LDC R5, c[0x0][0x360] ;  /* 0x0000d800ff057b82 */ /* 0x000e240000000800 */
[----:B0-----:R-:W-:-:S05]  /*0050*/  IMAD R5, R5, UR4, R0 ;  /* 0x0000000405057c24 */ /* 0x001fca000f8e0200 */
[----:B-1----:R-:W-:-:S13]  /*0060*/  ISETP.GE.AND P0, PT, R5, UR5, PT ;  /* 0x0000000505007c0c */ /* 0x002fda000bf06270 */
[----:B------:R-:W-:Y:S05]  /*0070*/  @P0 EXIT ;  /* 0x000000000000094d */ /* 0x000fea0003800000 */
[----:B------:R-:W0:Y:S01]  /*0080*/  LDC.64 R2, c[0x0][0x380] ;  /* 0x0000e000ff027b82 */ /* 0x000e220000000a00 */
[----:B------:R-:W1:Y:S01]  /*0090*/  LDCU.64 UR4, c[0x0][0x358] ;  /* 0x00006b00ff0477ac */ /* 0x000e620008000a00 */
[----:B0-----:R-:W-:-:S05]  /*00a0*/  IMAD.WIDE R2, R5, 0x4, R2 ;  /* 0x0000000405027825 */ /* 0x001fca00078e0202 */
[----:B-1----:R-:W2:Y:S02]  /*00b0*/  LDG.E R0, desc[UR4][R2.64] ;  /* 0x0000000402007981 */ /* 0x002ea4000c1e1900 */
[----:B--2---:R-:W-:-:S05]  /*00c0*/  FADD R5, R0, 1 ;  /* 0x3f80000000057421 */ /* 0x004fca0000000000 */
[----:B------:R-:W-:Y:S01]  /*00d0*/  STG.E desc[UR4][R2.64], R5 ;  /* 0x0000000502007986 */ /* 0x000fe2000c101904 */
[----:B------:R-:W-:Y:S05]  /*00e0*/  EXIT ;  /* 0x000000000000794d */ /* 0x000fea0003800000 */
.L_x_2:
        /* <DEDUP_REMOVED lines=9> */
.L_x_5:


//--------------------- .nv.shared.reserved.0     --------------------------
	.section	.nv.shared.reserved.0,"aw",@nobits
	.weak		__nv_reservedSMEM_offset_0_alias
	.size		__nv_reservedSMEM_offset_0_alias, 0, 64
	.other		__nv_reservedSMEM_offset_0_alias,@"STO_CUDA_RESERVED_SHARED STV_DEFAULT"
__nv_reservedSMEM_offset_0_alias:
	.zero		0
	.zero		64


//--------------------- .nv.constant0._Z15ArrayInitializePfi --------------------------
	.section	.nv.constant0._Z15ArrayInitializePfi,"a",@progbits
	.sectionflags	@""
	.align	4
.nv.constant0._Z15ArrayInitializePfi:
	.zero		908


//--------------------- .nv.constant0._Z8ArrayAddPfS_S_i --------------------------
	.section	.nv.constant0._Z8ArrayAddPfS_S_i,"a",@progbits
	.sectionflags	@""
	.align	4
.nv.constant0._Z8ArrayAddPfS_S_i:
	.zero		924


//--------------------- .nv.constant0._Z14incrementArrayPfi --------------------------
	.section	.nv.constant0._Z14incrementArrayPfi,"a",@progbits
	.sectionflags	@""
	.align	4
.nv.constant0._Z14incrementArrayPfi:
	.zero		908


//--------------------- SYMBOLS --------------------------

	.type		.nv.reservedSmem.offset0,@object
	.size		.nv.reservedSmem.offset0,0x4
